//
// Generated by NVIDIA NVVM Compiler
//
// Compiler Build ID: CL-36424714
// Cuda compilation tools, release 13.0, V13.0.88
// Based on NVVM 20.0.0
//

.version 9.0
.target sm_100
.address_size 64

	// .globl	_Z19multiMatrixOnDevicePfS_S_iii
.extern .func __assertfail
(
	.param .b64 __assertfail_param_0,
	.param .b64 __assertfail_param_1,
	.param .b32 __assertfail_param_2,
	.param .b64 __assertfail_param_3,
	.param .b64 __assertfail_param_4
)
;
.global .align 1 .b8 __unnamed_1[79] = {118, 111, 105, 100, 32, 109, 117, 108, 116, 105, 77, 97, 116, 114, 105, 99, 79, 110, 68, 101, 118, 105, 99, 101, 83, 104, 97, 114, 101, 100, 77, 101, 109, 111, 114, 121, 40, 102, 108, 111, 97, 116, 32, 42, 44, 32, 102, 108, 111, 97, 116, 32, 42, 44, 32, 102, 108, 111, 97, 116, 32, 42, 44, 32, 105, 110, 116, 44, 32, 105, 110, 116, 44, 32, 105, 110, 116, 41};
// _ZZ31multiMatricOnDeviceSharedMemoryPfS_S_iiiE11array_A_sub has been demoted
// _ZZ31multiMatricOnDeviceSharedMemoryPfS_S_iiiE11array_B_sub has been demoted
.global .align 1 .b8 $str[25] = {98, 108, 111, 99, 107, 68, 105, 109, 46, 120, 32, 61, 61, 32, 66, 76, 79, 67, 75, 95, 83, 73, 90, 69};
.global .align 1 .b8 $str$1[27] = {47, 116, 109, 112, 47, 115, 97, 115, 115, 95, 99, 117, 95, 57, 55, 113, 121, 97, 122, 102, 104, 47, 107, 46, 99, 117};

.visible .entry _Z19multiMatrixOnDevicePfS_S_iii(
	.param .u64 .ptr .align 1 _Z19multiMatrixOnDevicePfS_S_iii_param_0,
	.param .u64 .ptr .align 1 _Z19multiMatrixOnDevicePfS_S_iii_param_1,
	.param .u64 .ptr .align 1 _Z19multiMatrixOnDevicePfS_S_iii_param_2,
	.param .u32 _Z19multiMatrixOnDevicePfS_S_iii_param_3,
	.param .u32 _Z19multiMatrixOnDevicePfS_S_iii_param_4,
	.param .u32 _Z19multiMatrixOnDevicePfS_S_iii_param_5
)
{
	.reg .pred 	%p<13>;
	.reg .b32 	%r<46>;
	.reg .b32 	%f<68>;
	.reg .b64 	%rd<40>;

	ld.param.u64 	%rd5, [_Z19multiMatrixOnDevicePfS_S_iii_param_0];
	ld.param.u64 	%rd6, [_Z19multiMatrixOnDevicePfS_S_iii_param_1];
	ld.param.u64 	%rd4, [_Z19multiMatrixOnDevicePfS_S_iii_param_2];
	ld.param.u32 	%r22, [_Z19multiMatrixOnDevicePfS_S_iii_param_3];
	ld.param.u32 	%r20, [_Z19multiMatrixOnDevicePfS_S_iii_param_4];
	ld.param.u32 	%r23, [_Z19multiMatrixOnDevicePfS_S_iii_param_5];
	cvta.to.global.u64 	%rd1, %rd6;
	cvta.to.global.u64 	%rd2, %rd5;
	mov.u32 	%r24, %ctaid.x;
	mov.u32 	%r25, %ntid.x;
	mov.u32 	%r26, %tid.x;
	mad.lo.s32 	%r1, %r24, %r25, %r26;
	mov.u32 	%r27, %ctaid.y;
	mov.u32 	%r28, %ntid.y;
	mov.u32 	%r29, %tid.y;
	mad.lo.s32 	%r30, %r27, %r28, %r29;
	setp.ge.s32 	%p1, %r1, %r22;
	setp.ge.s32 	%p2, %r30, %r23;
	or.pred  	%p3, %p1, %p2;
	@%p3 bra 	$L__BB0_14;
	setp.lt.s32 	%p4, %r20, 1;
	mov.f32 	%f67, 0f00000000;
	@%p4 bra 	$L__BB0_13;
	mul.lo.s32 	%r3, %r20, %r1;
	and.b32  	%r4, %r20, 7;
	setp.lt.u32 	%p5, %r20, 8;
	mov.f32 	%f67, 0f00000000;
	mov.b32 	%r44, 0;
	@%p5 bra 	$L__BB0_5;
	and.b32  	%r44, %r20, 2147483640;
	neg.s32 	%r42, %r44;
	shl.b32 	%r7, %r23, 3;
	add.s64 	%rd3, %rd2, 16;
	mov.f32 	%f67, 0f00000000;
	mul.wide.s32 	%rd11, %r23, 4;
	mov.u32 	%r40, %r3;
	mov.u32 	%r41, %r30;
$L__BB0_4:
	.pragma "nounroll";
	mul.wide.s32 	%rd7, %r40, 4;
	add.s64 	%rd8, %rd3, %rd7;
	ld.global.f32 	%f17, [%rd8+-16];
	mul.wide.s32 	%rd9, %r41, 4;
	add.s64 	%rd10, %rd1, %rd9;
	ld.global.f32 	%f18, [%rd10];
	fma.rn.f32 	%f19, %f17, %f18, %f67;
	ld.global.f32 	%f20, [%rd8+-12];
	add.s64 	%rd12, %rd10, %rd11;
	ld.global.f32 	%f21, [%rd12];
	fma.rn.f32 	%f22, %f20, %f21, %f19;
	ld.global.f32 	%f23, [%rd8+-8];
	add.s64 	%rd13, %rd12, %rd11;
	ld.global.f32 	%f24, [%rd13];
	fma.rn.f32 	%f25, %f23, %f24, %f22;
	ld.global.f32 	%f26, [%rd8+-4];
	add.s64 	%rd14, %rd13, %rd11;
	ld.global.f32 	%f27, [%rd14];
	fma.rn.f32 	%f28, %f26, %f27, %f25;
	ld.global.f32 	%f29, [%rd8];
	add.s64 	%rd15, %rd14, %rd11;
	ld.global.f32 	%f30, [%rd15];
	fma.rn.f32 	%f31, %f29, %f30, %f28;
	ld.global.f32 	%f32, [%rd8+4];
	add.s64 	%rd16, %rd15, %rd11;
	ld.global.f32 	%f33, [%rd16];
	fma.rn.f32 	%f34, %f32, %f33, %f31;
	ld.global.f32 	%f35, [%rd8+8];
	add.s64 	%rd17, %rd16, %rd11;
	ld.global.f32 	%f36, [%rd17];
	fma.rn.f32 	%f37, %f35, %f36, %f34;
	ld.global.f32 	%f38, [%rd8+12];
	add.s64 	%rd18, %rd17, %rd11;
	ld.global.f32 	%f39, [%rd18];
	fma.rn.f32 	%f67, %f38, %f39, %f37;
	add.s32 	%r42, %r42, 8;
	add.s32 	%r41, %r41, %r7;
	add.s32 	%r40, %r40, 8;
	setp.ne.s32 	%p6, %r42, 0;
	@%p6 bra 	$L__BB0_4;
$L__BB0_5:
	setp.eq.s32 	%p7, %r4, 0;
	@%p7 bra 	$L__BB0_13;
	and.b32  	%r15, %r20, 3;
	setp.lt.u32 	%p8, %r4, 4;
	@%p8 bra 	$L__BB0_8;
	add.s32 	%r32, %r44, %r3;
	mul.wide.s32 	%rd19, %r32, 4;
	add.s64 	%rd20, %rd2, %rd19;
	ld.global.f32 	%f41, [%rd20];
	mad.lo.s32 	%r33, %r44, %r23, %r30;
	mul.wide.s32 	%rd21, %r33, 4;
	add.s64 	%rd22, %rd1, %rd21;
	ld.global.f32 	%f42, [%rd22];
	fma.rn.f32 	%f43, %f41, %f42, %f67;
	ld.global.f32 	%f44, [%rd20+4];
	mul.wide.s32 	%rd23, %r23, 4;
	add.s64 	%rd24, %rd22, %rd23;
	ld.global.f32 	%f45, [%rd24];
	fma.rn.f32 	%f46, %f44, %f45, %f43;
	ld.global.f32 	%f47, [%rd20+8];
	add.s64 	%rd25, %rd24, %rd23;
	ld.global.f32 	%f48, [%rd25];
	fma.rn.f32 	%f49, %f47, %f48, %f46;
	ld.global.f32 	%f50, [%rd20+12];
	add.s64 	%rd26, %rd25, %rd23;
	ld.global.f32 	%f51, [%rd26];
	fma.rn.f32 	%f67, %f50, %f51, %f49;
	add.s32 	%r44, %r44, 4;
$L__BB0_8:
	setp.eq.s32 	%p9, %r15, 0;
	@%p9 bra 	$L__BB0_13;
	setp.eq.s32 	%p10, %r15, 1;
	@%p10 bra 	$L__BB0_11;
	add.s32 	%r34, %r44, %r3;
	mul.wide.s32 	%rd27, %r34, 4;
	add.s64 	%rd28, %rd2, %rd27;
	ld.global.f32 	%f53, [%rd28];
	mad.lo.s32 	%r35, %r44, %r23, %r30;
	mul.wide.s32 	%rd29, %r35, 4;
	add.s64 	%rd30, %rd1, %rd29;
	ld.global.f32 	%f54, [%rd30];
	fma.rn.f32 	%f55, %f53, %f54, %f67;
	ld.global.f32 	%f56, [%rd28+4];
	mul.wide.s32 	%rd31, %r23, 4;
	add.s64 	%rd32, %rd30, %rd31;
	ld.global.f32 	%f57, [%rd32];
	fma.rn.f32 	%f67, %f56, %f57, %f55;
	add.s32 	%r44, %r44, 2;
$L__BB0_11:
	and.b32  	%r36, %r20, 1;
	setp.eq.b32 	%p11, %r36, 1;
	not.pred 	%p12, %p11;
	@%p12 bra 	$L__BB0_13;
	add.s32 	%r37, %r44, %r3;
	mul.wide.s32 	%rd33, %r37, 4;
	add.s64 	%rd34, %rd2, %rd33;
	ld.global.f32 	%f58, [%rd34];
	mad.lo.s32 	%r38, %r44, %r23, %r30;
	mul.wide.s32 	%rd35, %r38, 4;
	add.s64 	%rd36, %rd1, %rd35;
	ld.global.f32 	%f59, [%rd36];
	fma.rn.f32 	%f67, %f58, %f59, %f67;
$L__BB0_13:
	mad.lo.s32 	%r39, %r23, %r1, %r30;
	cvta.to.global.u64 	%rd37, %rd4;
	mul.wide.s32 	%rd38, %r39, 4;
	add.s64 	%rd39, %rd37, %rd38;
	st.global.f32 	[%rd39], %f67;
$L__BB0_14:
	ret;

}
	// .globl	_Z31multiMatricOnDeviceSharedMemoryPfS_S_iii
.visible .entry _Z31multiMatricOnDeviceSharedMemoryPfS_S_iii(
	.param .u64 .ptr .align 1 _Z31multiMatricOnDeviceSharedMemoryPfS_S_iii_param_0,
	.param .u64 .ptr .align 1 _Z31multiMatricOnDeviceSharedMemoryPfS_S_iii_param_1,
	.param .u64 .ptr .align 1 _Z31multiMatricOnDeviceSharedMemoryPfS_S_iii_param_2,
	.param .u32 _Z31multiMatricOnDeviceSharedMemoryPfS_S_iii_param_3,
	.param .u32 _Z31multiMatricOnDeviceSharedMemoryPfS_S_iii_param_4,
	.param .u32 _Z31multiMatricOnDeviceSharedMemoryPfS_S_iii_param_5
)
{
	.reg .pred 	%p<14>;
	.reg .b32 	%r<42>;
	.reg .b32 	%f<67>;
	.reg .b64 	%rd<19>;
	// demoted variable
	.shared .align 4 .b8 _ZZ31multiMatricOnDeviceSharedMemoryPfS_S_iiiE11array_A_sub[1024];
	// demoted variable
	.shared .align 4 .b8 _ZZ31multiMatricOnDeviceSharedMemoryPfS_S_iiiE11array_B_sub[1024];
	ld.param.u64 	%rd3, [_Z31multiMatricOnDeviceSharedMemoryPfS_S_iii_param_0];
	ld.param.u64 	%rd4, [_Z31multiMatricOnDeviceSharedMemoryPfS_S_iii_param_1];
	ld.param.u64 	%rd5, [_Z31multiMatricOnDeviceSharedMemoryPfS_S_iii_param_2];
	ld.param.u32 	%r24, [_Z31multiMatricOnDeviceSharedMemoryPfS_S_iii_param_3];
	ld.param.u32 	%r25, [_Z31multiMatricOnDeviceSharedMemoryPfS_S_iii_param_4];
	ld.param.u32 	%r26, [_Z31multiMatricOnDeviceSharedMemoryPfS_S_iii_param_5];
	mov.u32 	%r1, %ntid.x;
	setp.eq.s32 	%p2, %r1, 16;
	@%p2 bra 	$L__BB1_2;
	mov.u64 	%rd6, $str;
	cvta.global.u64 	%rd7, %rd6;
	mov.u64 	%rd8, $str$1;
	cvta.global.u64 	%rd9, %rd8;
	mov.u64 	%rd10, __unnamed_1;
	cvta.global.u64 	%rd11, %rd10;
	{ // callseq 0, 0
	.param .b64 param0;
	st.param.b64 	[param0], %rd7;
	.param .b64 param1;
	st.param.b64 	[param1], %rd9;
	.param .b32 param2;
	st.param.b32 	[param2], 87;
	.param .b64 param3;
	st.param.b64 	[param3], %rd11;
	.param .b64 param4;
	st.param.b64 	[param4], 1;
	call.uni 
	__assertfail, 
	(
	param0, 
	param1, 
	param2, 
	param3, 
	param4
	);
	} // callseq 0
$L__BB1_2:
	mov.u32 	%r27, %ctaid.x;
	mov.u32 	%r39, %tid.x;
	mad.lo.s32 	%r3, %r27, %r1, %r39;
	mov.u32 	%r28, %ctaid.y;
	mov.u32 	%r29, %ntid.y;
	mov.u32 	%r37, %tid.y;
	mad.lo.s32 	%r5, %r28, %r29, %r37;
	setp.lt.s32 	%p3, %r25, 1;
	mov.f32 	%f66, 0f00000000;
	@%p3 bra 	$L__BB1_11;
	add.s32 	%r30, %r25, 15;
	shr.u32 	%r31, %r30, 4;
	setp.gt.s32 	%p4, %r3, -1;
	setp.lt.s32 	%p5, %r3, %r24;
	and.pred  	%p1, %p4, %p5;
	shl.b32 	%r32, %r39, 6;
	mov.u32 	%r33, _ZZ31multiMatricOnDeviceSharedMemoryPfS_S_iiiE11array_A_sub;
	add.s32 	%r6, %r33, %r32;
	shl.b32 	%r34, %r37, 2;
	add.s32 	%r7, %r6, %r34;
	mov.u32 	%r35, _ZZ31multiMatricOnDeviceSharedMemoryPfS_S_iiiE11array_B_sub;
	add.s32 	%r9, %r35, %r34;
	add.s32 	%r8, %r9, %r32;
	neg.s32 	%r41, %r31;
	mad.lo.s32 	%r40, %r39, %r26, %r5;
	shl.b32 	%r12, %r26, 4;
	mad.lo.s32 	%r38, %r25, %r3, %r37;
	cvta.to.global.u64 	%rd1, %rd3;
	cvta.to.global.u64 	%rd2, %rd4;
	mov.f32 	%f66, 0f00000000;
	not.pred 	%p6, %p1;
$L__BB1_4:
	mov.f32 	%f64, 0f00000000;
	@%p6 bra 	$L__BB1_7;
	setp.ge.u32 	%p7, %r37, %r25;
	@%p7 bra 	$L__BB1_7;
	mul.wide.u32 	%rd12, %r38, 4;
	add.s64 	%rd13, %rd1, %rd12;
	ld.global.f32 	%f64, [%rd13];
$L__BB1_7:
	setp.ge.s32 	%p8, %r5, %r26;
	st.shared.f32 	[%r7], %f64;
	mov.f32 	%f65, 0f00000000;
	@%p8 bra 	$L__BB1_10;
	setp.ge.u32 	%p9, %r39, %r25;
	@%p9 bra 	$L__BB1_10;
	mul.wide.u32 	%rd14, %r40, 4;
	add.s64 	%rd15, %rd2, %rd14;
	ld.global.f32 	%f65, [%rd15];
$L__BB1_10:
	st.shared.f32 	[%r8], %f65;
	bar.sync 	0;
	ld.shared.f32 	%f14, [%r6];
	ld.shared.f32 	%f15, [%r9];
	fma.rn.f32 	%f16, %f14, %f15, %f66;
	ld.shared.f32 	%f17, [%r6+4];
	ld.shared.f32 	%f18, [%r9+64];
	fma.rn.f32 	%f19, %f17, %f18, %f16;
	ld.shared.f32 	%f20, [%r6+8];
	ld.shared.f32 	%f21, [%r9+128];
	fma.rn.f32 	%f22, %f20, %f21, %f19;
	ld.shared.f32 	%f23, [%r6+12];
	ld.shared.f32 	%f24, [%r9+192];
	fma.rn.f32 	%f25, %f23, %f24, %f22;
	ld.shared.f32 	%f26, [%r6+16];
	ld.shared.f32 	%f27, [%r9+256];
	fma.rn.f32 	%f28, %f26, %f27, %f25;
	ld.shared.f32 	%f29, [%r6+20];
	ld.shared.f32 	%f30, [%r9+320];
	fma.rn.f32 	%f31, %f29, %f30, %f28;
	ld.shared.f32 	%f32, [%r6+24];
	ld.shared.f32 	%f33, [%r9+384];
	fma.rn.f32 	%f34, %f32, %f33, %f31;
	ld.shared.f32 	%f35, [%r6+28];
	ld.shared.f32 	%f36, [%r9+448];
	fma.rn.f32 	%f37, %f35, %f36, %f34;
	ld.shared.f32 	%f38, [%r6+32];
	ld.shared.f32 	%f39, [%r9+512];
	fma.rn.f32 	%f40, %f38, %f39, %f37;
	ld.shared.f32 	%f41, [%r6+36];
	ld.shared.f32 	%f42, [%r9+576];
	fma.rn.f32 	%f43, %f41, %f42, %f40;
	ld.shared.f32 	%f44, [%r6+40];
	ld.shared.f32 	%f45, [%r9+640];
	fma.rn.f32 	%f46, %f44, %f45, %f43;
	ld.shared.f32 	%f47, [%r6+44];
	ld.shared.f32 	%f48, [%r9+704];
	fma.rn.f32 	%f49, %f47, %f48, %f46;
	ld.shared.f32 	%f50, [%r6+48];
	ld.shared.f32 	%f51, [%r9+768];
	fma.rn.f32 	%f52, %f50, %f51, %f49;
	ld.shared.f32 	%f53, [%r6+52];
	ld.shared.f32 	%f54, [%r9+832];
	fma.rn.f32 	%f55, %f53, %f54, %f52;
	ld.shared.f32 	%f56, [%r6+56];
	ld.shared.f32 	%f57, [%r9+896];
	fma.rn.f32 	%f58, %f56, %f57, %f55;
	ld.shared.f32 	%f59, [%r6+60];
	ld.shared.f32 	%f60, [%r9+960];
	fma.rn.f32 	%f66, %f59, %f60, %f58;
	bar.sync 	0;
	add.s32 	%r41, %r41, 1;
	setp.ne.s32 	%p10, %r41, 0;
	add.s32 	%r40, %r40, %r12;
	add.s32 	%r39, %r39, 16;
	add.s32 	%r38, %r38, 16;
	add.s32 	%r37, %r37, 16;
	@%p10 bra 	$L__BB1_4;
$L__BB1_11:
	setp.ge.s32 	%p11, %r3, %r24;
	setp.ge.s32 	%p12, %r5, %r26;
	or.pred  	%p13, %p11, %p12;
	@%p13 bra 	$L__BB1_13;
	mad.lo.s32 	%r36, %r25, %r3, %r5;
	cvta.to.global.u64 	%rd16, %rd5;
	mul.wide.s32 	%rd17, %r36, 4;
	add.s64 	%rd18, %rd16, %rd17;
	st.global.f32 	[%rd18], %f66;
$L__BB1_13:
	ret;

}


// ===== COMPILED SASS (sm_100) =====

	.target	sm_100

	.elftype	@"ET_EXEC"


//--------------------- .note.nv.tkinfo           --------------------------
	.section	.note.nv.tkinfo,"",@"SHT_NOTE"
	.sectionflags	@"SHF_NOTE_NV_TKINFO"
	.tkinfo
        /*0018*/ 	.word	0x00000002
        /*0030*/ 	.string	""
        /*0030*/ 	.string	"ptxas"
        /*0030*/ 	.string	"Cuda compilation tools, release 13.0, V13.0.88"
        /*0030*/ 	.string	"Build cuda_13.0.r13.0/compiler.36424714_0"
        /*0030*/ 	.string	"-arch sm_100 -m 64 "



//--------------------- .note.nv.cuinfo           --------------------------
	.section	.note.nv.cuinfo,"",@"SHT_NOTE"
	.sectionflags	@"SHF_NOTE_NV_CUINFO"
        /*0018*/ 	.short	0x0002
        /*001a*/ 	.short	0x0064
        /*001c*/ 	.short	0x0082
	.zero		2


//--------------------- .nv.info                  --------------------------
	.section	.nv.info,"",@"SHT_CUDA_INFO"
	.align	4


	//----- nvinfo : EIATTR_REGCOUNT
	.align		4
        /*0000*/ 	.byte	0x04, 0x2f
        /*0002*/ 	.short	(.L_4 - .L_3)
	.align		4
.L_3:
        /*0004*/ 	.word	index@(_Z19multiMatrixOnDevicePfS_S_iii)
        /*0008*/ 	.word	0x00000020


	//----- nvinfo : EIATTR_FRAME_SIZE
	.align		4
.L_4:
        /*000c*/ 	.byte	0x04, 0x11
        /*000e*/ 	.short	(.L_6 - .L_5)
	.align		4
.L_5:
        /*0010*/ 	.word	index@(_Z19multiMatrixOnDevicePfS_S_iii)
        /*0014*/ 	.word	0x00000000


	//----- nvinfo : EIATTR_REGCOUNT
	.align		4
.L_6:
        /*0018*/ 	.byte	0x04, 0x2f
        /*001a*/ 	.short	(.L_8 - .L_7)
	.align		4
.L_7:
        /*001c*/ 	.word	index@(_Z31multiMatricOnDeviceSharedMemoryPfS_S_iii)
        /*0020*/ 	.word	0x00000020


	//----- nvinfo : EIATTR_FRAME_SIZE
	.align		4
.L_8:
        /*0024*/ 	.byte	0x04, 0x11
        /*0026*/ 	.short	(.L_10 - .L_9)
	.align		4
.L_9:
        /*0028*/ 	.word	index@(_Z31multiMatricOnDeviceSharedMemoryPfS_S_iii)
        /*002c*/ 	.word	0x00000000


	//----- nvinfo : EIATTR_MIN_STACK_SIZE
	.align		4
.L_10:
        /*0030*/ 	.byte	0x04, 0x12
        /*0032*/ 	.short	(.L_12 - .L_11)
	.align		4
.L_11:
        /*0034*/ 	.word	index@(_Z31multiMatricOnDeviceSharedMemoryPfS_S_iii)
        /*0038*/ 	.word	0x00000000


	//----- nvinfo : EIATTR_MIN_STACK_SIZE
	.align		4
.L_12:
        /*003c*/ 	.byte	0x04, 0x12
        /*003e*/ 	.short	(.L_14 - .L_13)
	.align		4
.L_13:
        /*0040*/ 	.word	index@(_Z19multiMatrixOnDevicePfS_S_iii)
        /*0044*/ 	.word	0x00000000
.L_14:


//--------------------- .nv.compat                --------------------------
	.section	.nv.compat,"",@"SHT_CUDA_COMPAT_INFO"
	.align	4
        /*0000*/ 	.byte	0x02, 0x09, 0x00, 0x00, 0x02, 0x02, 0x01, 0x00, 0x02, 0x05, 0x05, 0x00, 0x03, 0x07, 0x01, 0x01
        /*0010*/ 	.byte	0x02, 0x03, 0x00, 0x00, 0x02, 0x06, 0x01, 0x00, 0x04, 0x0b, 0x08, 0x00, 0x09, 0x00, 0x00, 0x00
        /*0020*/ 	.byte	0x00, 0x00, 0x00, 0x00


//--------------------- .nv.info._Z31multiMatricOnDeviceSharedMemoryPfS_S_iii --------------------------
	.section	.nv.info._Z31multiMatricOnDeviceSharedMemoryPfS_S_iii,"",@"SHT_CUDA_INFO"
	.sectionflags	@""
	.align	4


	//----- nvinfo : EIATTR_CUDA_API_VERSION
	.align		4
        /*0000*/ 	.byte	0x04, 0x37
        /*0002*/ 	.short	(.L_16 - .L_15)
.L_15:
        /*0004*/ 	.word	0x00000082


	//----- nvinfo : EIATTR_KPARAM_INFO
	.align		4
.L_16:
        /*0008*/ 	.byte	0x04, 0x17
        /*000a*/ 	.short	(.L_18 - .L_17)
.L_17:
        /*000c*/ 	.word	0x00000000
        /*0010*/ 	.short	0x0005
        /*0012*/ 	.short	0x0020
        /*0014*/ 	.byte	0x00, 0xf0, 0x11, 0x00


	//----- nvinfo : EIATTR_KPARAM_INFO
	.align		4
.L_18:
        /*0018*/ 	.byte	0x04, 0x17
        /*001a*/ 	.short	(.L_20 - .L_19)
.L_19:
        /*001c*/ 	.word	0x00000000
        /*0020*/ 	.short	0x0004
        /*0022*/ 	.short	0x001c
        /*0024*/ 	.byte	0x00, 0xf0, 0x11, 0x00


	//----- nvinfo : EIATTR_KPARAM_INFO
	.align		4
.L_20:
        /*0028*/ 	.byte	0x04, 0x17
        /*002a*/ 	.short	(.L_22 - .L_21)
.L_21:
        /*002c*/ 	.word	0x00000000
        /*0030*/ 	.short	0x0003
        /*0032*/ 	.short	0x0018
        /*0034*/ 	.byte	0x00, 0xf0, 0x11, 0x00


	//----- nvinfo : EIATTR_KPARAM_INFO
	.align		4
.L_22:
        /*0038*/ 	.byte	0x04, 0x17
        /*003a*/ 	.short	(.L_24 - .L_23)
.L_23:
        /*003c*/ 	.word	0x00000000
        /*0040*/ 	.short	0x0002
        /*0042*/ 	.short	0x0010
        /*0044*/ 	.byte	0x00, 0xf5, 0x21, 0x00


	//----- nvinfo : EIATTR_KPARAM_INFO
	.align		4
.L_24:
        /*0048*/ 	.byte	0x04, 0x17
        /*004a*/ 	.short	(.L_26 - .L_25)
.L_25:
        /*004c*/ 	.word	0x00000000
        /*0050*/ 	.short	0x0001
        /*0052*/ 	.short	0x0008
        /*0054*/ 	.byte	0x00, 0xf5, 0x21, 0x00


	//----- nvinfo : EIATTR_KPARAM_INFO
	.align		4
.L_26:
        /*0058*/ 	.byte	0x04, 0x17
        /*005a*/ 	.short	(.L_28 - .L_27)
.L_27:
        /*005c*/ 	.word	0x00000000
        /*0060*/ 	.short	0x0000
        /*0062*/ 	.short	0x0000
        /*0064*/ 	.byte	0x00, 0xf5, 0x21, 0x00


	//----- nvinfo : EIATTR_SPARSE_MMA_MASK
	.align		4
.L_28:
        /*0068*/ 	.byte	0x03, 0x50
        /*006a*/ 	.short	0x0000


	//----- nvinfo : EIATTR_MAXREG_COUNT
	.align		4
        /*006c*/ 	.byte	0x03, 0x1b
        /*006e*/ 	.short	0x00ff


	//----- nvinfo : EIATTR_NUM_BARRIERS
	.align		4
        /*0070*/ 	.byte	0x02, 0x4c
        /*0072*/ 	.byte	0x01
	.zero		1


	//----- nvinfo : EIATTR_EXTERNS
	.align		4
        /*0074*/ 	.byte	0x04, 0x0f
        /*0076*/ 	.short	(.L_30 - .L_29)


	//   ....[0]....
	.align		4
.L_29:
        /*0078*/ 	.word	index@(__assertfail)


	//----- nvinfo : EIATTR_MERCURY_ISA_VERSION
	.align		4
.L_30:
        /*007c*/ 	.byte	0x03, 0x5f
        /*007e*/ 	.short	0x0101


	//----- nvinfo : EIATTR_VRC_CTA_INIT_COUNT
	.align		4
        /*0080*/ 	.byte	0x02, 0x4a
	.zero		1
	.zero		1


	//----- nvinfo : EIATTR_SYSCALL_OFFSETS
	.align		4
        /*0084*/ 	.byte	0x04, 0x46
        /*0086*/ 	.short	(.L_32 - .L_31)


	//   ....[0]....
.L_31:
        /*0088*/ 	.word	0x00000150


	//----- nvinfo : EIATTR_EXIT_INSTR_OFFSETS
	.align		4
.L_32:
        /*008c*/ 	.byte	0x04, 0x1c
        /*008e*/ 	.short	(.L_34 - .L_33)


	//   ....[0]....
.L_33:
        /*0090*/ 	.word	0x00000770


	//   ....[1]....
        /*0094*/ 	.word	0x000007c0


	//----- nvinfo : EIATTR_CRS_STACK_SIZE
	.align		4
.L_34:
        /*0098*/ 	.byte	0x04, 0x1e
        /*009a*/ 	.short	(.L_36 - .L_35)
.L_35:
        /*009c*/ 	.word	0x00000000


	//----- nvinfo : EIATTR_CBANK_PARAM_SIZE
	.align		4
.L_36:
        /*00a0*/ 	.byte	0x03, 0x19
        /*00a2*/ 	.short	0x0024


	//----- nvinfo : EIATTR_PARAM_CBANK
	.align		4
        /*00a4*/ 	.byte	0x04, 0x0a
        /*00a6*/ 	.short	(.L_38 - .L_37)
	.align		4
.L_37:
        /*00a8*/ 	.word	index@(.nv.constant0._Z31multiMatricOnDeviceSharedMemoryPfS_S_iii)
        /*00ac*/ 	.short	0x0380
        /*00ae*/ 	.short	0x0024


	//----- nvinfo : EIATTR_SW_WAR
	.align		4
.L_38:
        /*00b0*/ 	.byte	0x04, 0x36
        /*00b2*/ 	.short	(.L_40 - .L_39)
.L_39:
        /*00b4*/ 	.word	0x00000008
.L_40:


//--------------------- .nv.info._Z19multiMatrixOnDevicePfS_S_iii --------------------------
	.section	.nv.info._Z19multiMatrixOnDevicePfS_S_iii,"",@"SHT_CUDA_INFO"
	.sectionflags	@""
	.align	4


	//----- nvinfo : EIATTR_CUDA_API_VERSION
	.align		4
        /*0000*/ 	.byte	0x04, 0x37
        /*0002*/ 	.short	(.L_42 - .L_41)
.L_41:
        /*0004*/ 	.word	0x00000082


	//----- nvinfo : EIATTR_KPARAM_INFO
	.align		4
.L_42:
        /*0008*/ 	.byte	0x04, 0x17
        /*000a*/ 	.short	(.L_44 - .L_43)
.L_43:
        /*000c*/ 	.word	0x00000000
        /*0010*/ 	.short	0x0005
        /*0012*/ 	.short	0x0020
        /*0014*/ 	.byte	0x00, 0xf0, 0x11, 0x00


	//----- nvinfo : EIATTR_KPARAM_INFO
	.align		4
.L_44:
        /*0018*/ 	.byte	0x04, 0x17
        /*001a*/ 	.short	(.L_46 - .L_45)
.L_45:
        /*001c*/ 	.word	0x00000000
        /*0020*/ 	.short	0x0004
        /*0022*/ 	.short	0x001c
        /*0024*/ 	.byte	0x00, 0xf0, 0x11, 0x00


	//----- nvinfo : EIATTR_KPARAM_INFO
	.align		4
.L_46:
        /*0028*/ 	.byte	0x04, 0x17
        /*002a*/ 	.short	(.L_48 - .L_47)
.L_47:
        /*002c*/ 	.word	0x00000000
        /*0030*/ 	.short	0x0003
        /*0032*/ 	.short	0x0018
        /*0034*/ 	.byte	0x00, 0xf0, 0x11, 0x00


	//----- nvinfo : EIATTR_KPARAM_INFO
	.align		4
.L_48:
        /*0038*/ 	.byte	0x04, 0x17
        /*003a*/ 	.short	(.L_50 - .L_49)
.L_49:
        /*003c*/ 	.word	0x00000000
        /*0040*/ 	.short	0x0002
        /*0042*/ 	.short	0x0010
        /*0044*/ 	.byte	0x00, 0xf5, 0x21, 0x00


	//----- nvinfo : EIATTR_KPARAM_INFO
	.align		4
.L_50:
        /*0048*/ 	.byte	0x04, 0x17
        /*004a*/ 	.short	(.L_52 - .L_51)
.L_51:
        /*004c*/ 	.word	0x00000000
        /*0050*/ 	.short	0x0001
        /*0052*/ 	.short	0x0008
        /*0054*/ 	.byte	0x00, 0xf5, 0x21, 0x00


	//----- nvinfo : EIATTR_KPARAM_INFO
	.align		4
.L_52:
        /*0058*/ 	.byte	0x04, 0x17
        /*005a*/ 	.short	(.L_54 - .L_53)
.L_53:
        /*005c*/ 	.word	0x00000000
        /*0060*/ 	.short	0x0000
        /*0062*/ 	.short	0x0000
        /*0064*/ 	.byte	0x00, 0xf5, 0x21, 0x00


	//----- nvinfo : EIATTR_SPARSE_MMA_MASK
	.align		4
.L_54:
        /*0068*/ 	.byte	0x03, 0x50
        /*006a*/ 	.short	0x0000


	//----- nvinfo : EIATTR_MAXREG_COUNT
	.align		4
        /*006c*/ 	.byte	0x03, 0x1b
        /*006e*/ 	.short	0x00ff


	//----- nvinfo : EIATTR_MERCURY_ISA_VERSION
	.align		4
        /*0070*/ 	.byte	0x03, 0x5f
        /*0072*/ 	.short	0x0101


	//----- nvinfo : EIATTR_VRC_CTA_INIT_COUNT
	.align		4
        /*0074*/ 	.byte	0x02, 0x4a
	.zero		1
	.zero		1


	//----- nvinfo : EIATTR_EXIT_INSTR_OFFSETS
	.align		4
        /*0078*/ 	.byte	0x04, 0x1c
        /*007a*/ 	.short	(.L_56 - .L_55)


	//   ....[0]....
.L_55:
        /*007c*/ 	.word	0x000000d0


	//   ....[1]....
        /*0080*/ 	.word	0x00000850


	//----- nvinfo : EIATTR_CBANK_PARAM_SIZE
	.align		4
.L_56:
        /*0084*/ 	.byte	0x03, 0x19
        /*0086*/ 	.short	0x0024


	//----- nvinfo : EIATTR_PARAM_CBANK
	.align		4
        /*0088*/ 	.byte	0x04, 0x0a
        /*008a*/ 	.short	(.L_58 - .L_57)
	.align		4
.L_57:
        /*008c*/ 	.word	index@(.nv.constant0._Z19multiMatrixOnDevicePfS_S_iii)
        /*0090*/ 	.short	0x0380
        /*0092*/ 	.short	0x0024


	//----- nvinfo : EIATTR_SW_WAR
	.align		4
.L_58:
        /*0094*/ 	.byte	0x04, 0x36
        /*0096*/ 	.short	(.L_60 - .L_59)
.L_59:
        /*0098*/ 	.word	0x00000008
.L_60:


//--------------------- .nv.callgraph             --------------------------
	.section	.nv.callgraph,"",@"SHT_CUDA_CALLGRAPH"
	.align	4
	.sectionentsize	8
	.align		4
        /*0000*/ 	.word	0x00000000
	.align		4
        /*0004*/ 	.word	0xffffffff
	.align		4
        /*0008*/ 	.word	index@(_Z31multiMatricOnDeviceSharedMemoryPfS_S_iii)
	.align		4
        /*000c*/ 	.word	index@(__assertfail)
	.align		4
        /*0010*/ 	.word	0x00000000
	.align		4
        /*0014*/ 	.word	0xfffffffe
	.align		4
        /*0018*/ 	.word	0x00000000
	.align		4
        /*001c*/ 	.word	0xfffffffd
	.align		4
        /*0020*/ 	.word	0x00000000
	.align		4
        /*0024*/ 	.word	0xfffffffc


//--------------------- .nv.constant4             --------------------------
	.section	.nv.constant4,"a",@progbits
	.align	8
	.align		8
.nv.constant4:
        /*0000*/ 	.dword	__assertfail
	.align		8
        /*0008*/ 	.dword	__unnamed_1
	.align		8
        /*0010*/ 	.dword	$str
	.align		8
        /*0018*/ 	.dword	$str$1


//--------------------- .text._Z31multiMatricOnDeviceSharedMemoryPfS_S_iii --------------------------
	.section	.text._Z31multiMatricOnDeviceSharedMemoryPfS_S_iii,"ax",@progbits
	.align	128
        .global         _Z31multiMatricOnDeviceSharedMemoryPfS_S_iii
        .type           _Z31multiMatricOnDeviceSharedMemoryPfS_S_iii,@function
        .size           _Z31multiMatricOnDeviceSharedMemoryPfS_S_iii,(.L_x_9 - _Z31multiMatricOnDeviceSharedMemoryPfS_S_iii)
        .other          _Z31multiMatricOnDeviceSharedMemoryPfS_S_iii,@"STO_CUDA_ENTRY STV_DEFAULT"
_Z31multiMatricOnDeviceSharedMemoryPfS_S_iii:
.text._Z31multiMatricOnDeviceSharedMemoryPfS_S_iii:
[----:B------:R-:W0:Y:S01]  /*0000*/  LDC R1, c[0x0][0x37c] ;  /* 0x0000df00ff017b82 */ /* 0x000e220000000800 */
[----:B------:R-:W1:Y:S01]  /*0010*/  LDCU UR38, c[0x0][0x360] ;  /* 0x00006c00ff2677ac */ /* 0x000e620008000800 */
[----:B------:R-:W2:Y:S01]  /*0020*/  LDCU.64 UR36, c[0x0][0x358] ;  /* 0x00006b00ff2477ac */ /* 0x000ea20008000a00 */
[----:B------:R-:W3:Y:S01]  /*0030*/  LDCU UR39, c[0x0][0x39c] ;  /* 0x00007380ff2777ac */ /* 0x000ee20008000800 */
[----:B-1----:R-:W-:-:S09]  /*0040*/  UISETP.NE.AND UP0, UPT, UR38, 0x10, UPT ;  /* 0x000000102600788c */ /* 0x002fd2000bf05270 */
[----:B--23--:R-:W-:Y:S05]  /*0050*/  BRA.U !UP0, `(.L_x_0) ;  /* 0x0000000108407547 */ /* 0x00cfea000b800000 */
[----:B------:R-:W-:Y:S01]  /*0060*/  MOV R0, 0x0 ;  /* 0x0000000000007802 */ /* 0x000fe20000000f00 */
[----:B------:R-:W1:Y:S01]  /*0070*/  LDCU.64 UR4, c[0x4][0x10] ;  /* 0x01000200ff0477ac */ /* 0x000e620008000a00 */
[----:B------:R-:W-:Y:S01]  /*0080*/  HFMA2 R8, -RZ, RZ, 0, 5.185604095458984375e-06 ;  /* 0x00000057ff087431 */ /* 0x000fe200000001ff */
[----:B------:R-:W-:Y:S01]  /*0090*/  MOV R12, 0x1 ;  /* 0x00000001000c7802 */ /* 0x000fe20000000f00 */
[----:B------:R2:W3:Y:S01]  /*00a0*/  LDC.64 R2, c[0x4][R0] ;  /* 0x0100000000027b82 */ /* 0x0004e20000000a00 */
[----:B------:R-:W4:Y:S01]  /*00b0*/  LDCU.64 UR6, c[0x4][0x18] ;  /* 0x01000300ff0677ac */ /* 0x000f220008000a00 */
[----:B------:R-:W-:Y:S01]  /*00c0*/  IMAD.MOV.U32 R13, RZ, RZ, RZ ;  /* 0x000000ffff0d7224 */ /* 0x000fe200078e00ff */
[----:B------:R-:W5:Y:S01]  /*00d0*/  LDCU.64 UR8, c[0x4][0x8] ;  /* 0x01000100ff0877ac */ /* 0x000f620008000a00 */
[----:B-1----:R-:W-:Y:S02]  /*00e0*/  MOV R4, UR4 ;  /* 0x0000000400047c02 */ /* 0x002fe40008000f00 */
[----:B------:R-:W-:Y:S01]  /*00f0*/  MOV R5, UR5 ;  /* 0x0000000500057c02 */ /* 0x000fe20008000f00 */
[----:B----4-:R-:W-:Y:S01]  /*0100*/  IMAD.U32 R6, RZ, RZ, UR6 ;  /* 0x00000006ff067e24 */ /* 0x010fe2000f8e00ff */
[----:B------:R-:W-:-:S02]  /*0110*/  MOV R7, UR7 ;  /* 0x0000000700077c02 */ /* 0x000fc40008000f00 */
[----:B-----5:R-:W-:Y:S01]  /*0120*/  MOV R10, UR8 ;  /* 0x00000008000a7c02 */ /* 0x020fe20008000f00 */
[----:B--2---:R-:W-:-:S07]  /*0130*/  IMAD.U32 R11, RZ, RZ, UR9 ;  /* 0x00000009ff0b7e24 */ /* 0x004fce000f8e00ff */
[----:B------:R-:W-:-:S07]  /*0140*/  LEPC R20, `(.L_x_0) ;  /* 0x000000001014794e */ /* 0x000fce0000000000 */
[----:B0--3--:R-:W-:Y:S05]  /*0150*/  CALL.ABS.NOINC R2 ;  /* 0x0000000002007343 */ /* 0x009fea0003c00000 */
.L_x_0:
[----:B------:R-:W1:Y:S01]  /*0160*/  LDCU UR5, c[0x0][0x39c] ;  /* 0x00007380ff0577ac */ /* 0x000e620008000800 */
[----:B------:R-:W2:Y:S01]  /*0170*/  S2R R7, SR_TID.Y ;  /* 0x0000000000077919 */ /* 0x000ea20000002200 */
[----:B------:R-:W2:Y:S01]  /*0180*/  S2UR UR4, SR_CTAID.Y ;  /* 0x00000000000479c3 */ /* 0x000ea20000002600 */
[----:B------:R-:W-:Y:S01]  /*0190*/  HFMA2 R23, -RZ, RZ, 0, 0 ;  /* 0x00000000ff177431 */ /* 0x000fe200000001ff */
[----:B------:R-:W3:Y:S01]  /*01a0*/  S2R R5, SR_CTAID.X ;  /* 0x0000000000057919 */ /* 0x000ee20000002500 */
[----:B------:R-:W3:Y:S05]  /*01b0*/  S2R R3, SR_TID.X ;  /* 0x0000000000037919 */ /* 0x000eea0000002100 */
[----:B------:R-:W2:Y:S01]  /*01c0*/  LDC R2, c[0x0][0x364] ;  /* 0x0000d900ff027b82 */ /* 0x000ea20000000800 */
[----:B-1----:R-:W-:-:S04]  /*01d0*/  MOV R0, UR5 ;  /* 0x0000000500007c02 */ /* 0x002fc80008000f00 */
[----:B------:R-:W-:Y:S01]  /*01e0*/  ISETP.GE.AND P0, PT, R0, 0x1, PT ;  /* 0x000000010000780c */ /* 0x000fe20003f06270 */
[----:B--2---:R-:W-:Y:S02]  /*01f0*/  IMAD R2, R2, UR4, R7 ;  /* 0x0000000402027c24 */ /* 0x004fe4000f8e0207 */
[----:B---3--:R-:W-:-:S10]  /*0200*/  IMAD R5, R5, UR38, R3 ;  /* 0x0000002605057c24 */ /* 0x008fd4000f8e0203 */
[----:B------:R-:W-:Y:S05]  /*0210*/  @!P0 BRA `(.L_x_1) ;  /* 0x0000000400448947 */ /* 0x000fea0003800000 */
[----:B------:R-:W1:Y:S01]  /*0220*/  S2UR UR6, SR_CgaCtaId ;  /* 0x00000000000679c3 */ /* 0x000e620000008800 */
[----:B------:R-:W2:Y:S01]  /*0230*/  LDCU UR7, c[0x0][0x398] ;  /* 0x00007300ff0777ac */ /* 0x000ea20008000800 */
[----:B------:R-:W-:Y:S01]  /*0240*/  VIADD R4, R0, 0xf ;  /* 0x0000000f00047836 */ /* 0x000fe20000000000 */
[----:B------:R-:W-:Y:S01]  /*0250*/  MOV R23, RZ ;  /* 0x000000ff00177202 */ /* 0x000fe20000000f00 */
[----:B------:R-:W3:Y:S03]  /*0260*/  LDCU UR8, c[0x0][0x3a0] ;  /* 0x00007400ff0877ac */ /* 0x000ee60008000800 */
[----:B------:R-:W-:Y:S01]  /*0270*/  SHF.R.U32.HI R20, RZ, 0x4, R4 ;  /* 0x00000004ff147819 */ /* 0x000fe20000011604 */
[----:B------:R-:W4:Y:S01]  /*0280*/  LDC R17, c[0x0][0x3a0] ;  /* 0x0000e800ff117b82 */ /* 0x000f220000000800 */
[----:B------:R-:W-:Y:S01]  /*0290*/  UMOV UR4, 0x400 ;  /* 0x0000040000047882 */ /* 0x000fe20000000000 */
[----:B------:R-:W-:Y:S01]  /*02a0*/  IMAD R4, R5, R0, R7 ;  /* 0x0000000005047224 */ /* 0x000fe200078e0207 */
[----:B------:R-:W-:Y:S01]  /*02b0*/  UIADD3 UR5, UPT, UPT, UR4, 0x400, URZ ;  /* 0x0000040004057890 */ /* 0x000fe2000fffe0ff */
[----:B------:R-:W-:-:S02]  /*02c0*/  IADD3 R20, PT, PT, -R20, RZ, RZ ;  /* 0x000000ff14147210 */ /* 0x000fc40007ffe1ff */
[----:B--2---:R-:W-:-:S04]  /*02d0*/  ISETP.GE.AND P0, PT, R5, UR7, PT ;  /* 0x0000000705007c0c */ /* 0x004fc8000bf06270 */
[----:B------:R-:W-:Y:S01]  /*02e0*/  ISETP.GT.AND P0, PT, R5, -0x1, !P0 ;  /* 0xffffffff0500780c */ /* 0x000fe20004704270 */
[----:B-1----:R-:W-:Y:S01]  /*02f0*/  ULEA UR4, UR6, UR4, 0x18 ;  /* 0x0000000406047291 */ /* 0x002fe2000f8ec0ff */
[----:B---3--:R-:W-:Y:S01]  /*0300*/  IMAD R6, R3, UR8, R2 ;  /* 0x0000000803067c24 */ /* 0x008fe2000f8e0202 */
[----:B------:R-:W-:-:S04]  /*0310*/  ULEA UR5, UR6, UR5, 0x18 ;  /* 0x0000000506057291 */ /* 0x000fc8000f8ec0ff */
[----:B------:R-:W-:Y:S02]  /*0320*/  LEA R16, R3, UR4, 0x6 ;  /* 0x0000000403107c11 */ /* 0x000fe4000f8e30ff */
[----:B------:R-:W-:-:S03]  /*0330*/  LEA R18, R7, UR5, 0x2 ;  /* 0x0000000507127c11 */ /* 0x000fc6000f8e10ff */
[----:B------:R-:W-:Y:S01]  /*0340*/  IMAD R21, R7, 0x4, R16 ;  /* 0x0000000407157824 */ /* 0x000fe200078e0210 */
[----:B------:R-:W-:-:S07]  /*0350*/  LEA R19, R3, R18, 0x6 ;  /* 0x0000001203137211 */ /* 0x000fce00078e30ff */
.L_x_2:
[----:B------:R-:W-:Y:S01]  /*0360*/  MOV R0, UR39 ;  /* 0x0000002700007c02 */ /* 0x000fe20008000f00 */
[----:B------:R-:W-:Y:S01]  /*0370*/  IMAD.MOV.U32 R22, RZ, RZ, RZ ;  /* 0x000000ffff167224 */ /* 0x000fe200078e00ff */
[----:B------:R-:W-:Y:S02]  /*0380*/  MOV R26, RZ ;  /* 0x000000ff001a7202 */ /* 0x000fe40000000f00 */
[-C--:B------:R-:W-:Y:S02]  /*0390*/  ISETP.GE.U32.AND P2, PT, R7, R0.reuse, PT ;  /* 0x000000000700720c */ /* 0x080fe40003f46070 */
[----:B------:R-:W-:Y:S02]  /*03a0*/  ISETP.GE.U32.AND P1, PT, R3, R0, PT ;  /* 0x000000000300720c */ /* 0x000fe40003f26070 */
[----:B------:R-:W-:Y:S02]  /*03b0*/  PLOP3.LUT P2, PT, P0, P2, PT, 0x8f, 0xf8 ;  /* 0x0000000000f8781c */ /* 0x000fe40000745177 */
[----:B----4-:R-:W-:-:S11]  /*03c0*/  ISETP.GE.OR P1, PT, R2, R17, P1 ;  /* 0x000000110200720c */ /* 0x010fd60000f26670 */
[----:B------:R-:W1:Y:S08]  /*03d0*/  @!P2 LDC.64 R10, c[0x0][0x380] ;  /* 0x0000e000ff0aab82 */ /* 0x000e700000000a00 */
[----:B------:R-:W2:Y:S01]  /*03e0*/  @!P1 LDC.64 R8, c[0x0][0x388] ;  /* 0x0000e200ff089b82 */ /* 0x000ea20000000a00 */
[----:B-1----:R-:W-:-:S05]  /*03f0*/  @!P2 IMAD.WIDE.U32 R10, R4, 0x4, R10 ;  /* 0x00000004040aa825 */ /* 0x002fca00078e000a */
[----:B------:R-:W3:Y:S01]  /*0400*/  @!P2 LDG.E R22, desc[UR36][R10.64] ;  /* 0x000000240a16a981 */ /* 0x000ee2000c1e1900 */
[----:B--2---:R-:W-:-:S05]  /*0410*/  @!P1 IMAD.WIDE.U32 R8, R6, 0x4, R8 ;  /* 0x0000000406089825 */ /* 0x004fca00078e0008 */
[----:B------:R-:W2:Y:S01]  /*0420*/  @!P1 LDG.E R26, desc[UR36][R8.64] ;  /* 0x00000024081a9981 */ /* 0x000ea2000c1e1900 */
[----:B------:R-:W-:Y:S05]  /*0430*/  WARPSYNC.ALL ;  /* 0x0000000000007948 */ /* 0x000fea0003800000 */
[----:B------:R-:W-:-:S04]  /*0440*/  IADD3 R20, PT, PT, R20, 0x1, RZ ;  /* 0x0000000114147810 */ /* 0x000fc80007ffe0ff */
[----:B------:R-:W-:Y:S01]  /*0450*/  ISETP.NE.AND P1, PT, R20, RZ, PT ;  /* 0x000000ff1400720c */ /* 0x000fe20003f25270 */
[----:B------:R-:W-:Y:S01]  /*0460*/  VIADD R3, R3, 0x10 ;  /* 0x0000001003037836 */ /* 0x000fe20000000000 */
[----:B------:R-:W-:Y:S02]  /*0470*/  IADD3 R7, PT, PT, R7, 0x10, RZ ;  /* 0x0000001007077810 */ /* 0x000fe40007ffe0ff */
[----:B------:R-:W-:Y:S02]  /*0480*/  IADD3 R4, PT, PT, R4, 0x10, RZ ;  /* 0x0000001004047810 */ /* 0x000fe40007ffe0ff */
[----:B------:R-:W-:Y:S01]  /*0490*/  LEA R6, R17, R6, 0x4 ;  /* 0x0000000611067211 */ /* 0x000fe200078e20ff */
[----:B---3--:R-:W-:Y:S04]  /*04a0*/  STS [R21], R22 ;  /* 0x0000001615007388 */ /* 0x008fe80000000800 */
[----:B--2---:R-:W-:Y:S01]  /*04b0*/  STS [R19], R26 ;  /* 0x0000001a13007388 */ /* 0x004fe20000000800 */
[----:B------:R-:W-:Y:S06]  /*04c0*/  BAR.SYNC.DEFER_BLOCKING 0x0 ;  /* 0x0000000000007b1d */ /* 0x000fec0000010000 */
[----:B------:R-:W-:Y:S04]  /*04d0*/  LDS R27, [R18] ;  /* 0x00000000121b7984 */ /* 0x000fe80000000800 */
[----:B------:R-:W1:Y:S04]  /*04e0*/  LDS.128 R12, [R16] ;  /* 0x00000000100c7984 */ /* 0x000e680000000c00 */
[----:B------:R-:W2:Y:S04]  /*04f0*/  LDS R29, [R18+0x40] ;  /* 0x00004000121d7984 */ /* 0x000ea80000000800 */
[----:B------:R-:W3:Y:S04]  /*0500*/  LDS R25, [R18+0x80] ;  /* 0x0000800012197984 */ /* 0x000ee80000000800 */
[----:B------:R-:W4:Y:S04]  /*0510*/  LDS R24, [R18+0xc0] ;  /* 0x0000c00012187984 */ /* 0x000f280000000800 */
[----:B------:R-:W-:Y:S04]  /*0520*/  LDS.128 R8, [R16+0x10] ;  /* 0x0000100010087984 */ /* 0x000fe80000000c00 */
[----:B------:R-:W-:Y:S04]  /*0530*/  LDS R22, [R18+0x140] ;  /* 0x0001400012167984 */ /* 0x000fe80000000800 */
[----:B------:R-:W-:Y:S01]  /*0540*/  LDS R26, [R18+0x1c0] ;  /* 0x0001c000121a7984 */ /* 0x000fe20000000800 */
[----:B-1----:R-:W-:-:S03]  /*0550*/  FFMA R12, R12, R27, R23 ;  /* 0x0000001b0c0c7223 */ /* 0x002fc60000000017 */
[----:B------:R-:W1:Y:S01]  /*0560*/  LDS R23, [R18+0x100] ;  /* 0x0001000012177984 */ /* 0x000e620000000800 */
[----:B--2---:R-:W-:-:S03]  /*0570*/  FFMA R12, R29, R13, R12 ;  /* 0x0000000d1d0c7223 */ /* 0x004fc6000000000c */
[----:B------:R-:W-:Y:S01]  /*0580*/  LDS R27, [R18+0x200] ;  /* 0x00020000121b7984 */ /* 0x000fe20000000800 */
[----:B---3--:R-:W-:-:S03]  /*0590*/  FFMA R13, R25, R14, R12 ;  /* 0x0000000e190d7223 */ /* 0x008fc6000000000c */
[----:B------:R-:W2:Y:S01]  /*05a0*/  LDS R25, [R18+0x180] ;  /* 0x0001800012197984 */ /* 0x000ea20000000800 */
[----:B----4-:R-:W-:-:S03]  /*05b0*/  FFMA R13, R24, R15, R13 ;  /* 0x0000000f180d7223 */ /* 0x010fc6000000000d */
[----:B------:R-:W-:Y:S01]  /*05c0*/  LDS R24, [R18+0x240] ;  /* 0x0002400012187984 */ /* 0x000fe20000000800 */
[----:B-1----:R-:W-:-:S03]  /*05d0*/  FFMA R23, R8, R23, R13 ;  /* 0x0000001708177223 */ /* 0x002fc6000000000d */
[----:B------:R-:W1:Y:S01]  /*05e0*/  LDS.128 R12, [R16+0x20] ;  /* 0x00002000100c7984 */ /* 0x000e620000000c00 */
[----:B------:R-:W-:-:S03]  /*05f0*/  FFMA R22, R22, R9, R23 ;  /* 0x0000000916167223 */ /* 0x000fc60000000017 */
[----:B------:R-:W3:Y:S01]  /*0600*/  LDS R23, [R18+0x280] ;  /* 0x0002800012177984 */ /* 0x000ee20000000800 */
[----:B--2---:R-:W-:-:S03]  /*0610*/  FFMA R25, R25, R10, R22 ;  /* 0x0000000a19197223 */ /* 0x004fc60000000016 */
[----:B------:R-:W2:Y:S01]  /*0620*/  LDS R22, [R18+0x2c0] ;  /* 0x0002c00012167984 */ /* 0x000ea20000000800 */
[----:B------:R-:W-:-:S03]  /*0630*/  FFMA R11, R26, R11, R25 ;  /* 0x0000000b1a0b7223 */ /* 0x000fc60000000019 */
[----:B------:R-:W-:Y:S01]  /*0640*/  LDS R25, [R18+0x300] ;  /* 0x0003000012197984 */ /* 0x000fe20000000800 */
[----:B-1----:R-:W-:-:S03]  /*0650*/  FFMA R27, R12, R27, R11 ;  /* 0x0000001b0c1b7223 */ /* 0x002fc6000000000b */
[----:B------:R-:W1:Y:S01]  /*0660*/  LDS.128 R8, [R16+0x30] ;  /* 0x0000300010087984 */ /* 0x000e620000000c00 */
[----:B------:R-:W-:-:S03]  /*0670*/  FFMA R24, R24, R13, R27 ;  /* 0x0000000d18187223 */ /* 0x000fc6000000001b */
[----:B------:R-:W4:Y:S04]  /*0680*/  LDS R27, [R18+0x340] ;  /* 0x00034000121b7984 */ /* 0x000f280000000800 */
[----:B------:R-:W5:Y:S04]  /*0690*/  LDS R13, [R18+0x380] ;  /* 0x00038000120d7984 */ /* 0x000f680000000800 */
[----:B------:R-:W0:Y:S01]  /*06a0*/  LDS R12, [R18+0x3c0] ;  /* 0x0003c000120c7984 */ /* 0x000e220000000800 */
[----:B---3--:R-:W-:-:S04]  /*06b0*/  FFMA R23, R23, R14, R24 ;  /* 0x0000000e17177223 */ /* 0x008fc80000000018 */
[----:B--2---:R-:W-:-:S04]  /*06c0*/  FFMA R15, R22, R15, R23 ;  /* 0x0000000f160f7223 */ /* 0x004fc80000000017 */
[----:B-1----:R-:W-:-:S04]  /*06d0*/  FFMA R8, R8, R25, R15 ;  /* 0x0000001908087223 */ /* 0x002fc8000000000f */
[----:B----4-:R-:W-:-:S04]  /*06e0*/  FFMA R8, R27, R9, R8 ;  /* 0x000000091b087223 */ /* 0x010fc80000000008 */
[----:B-----5:R-:W-:-:S04]  /*06f0*/  FFMA R13, R13, R10, R8 ;  /* 0x0000000a0d0d7223 */ /* 0x020fc80000000008 */
[----:B0-----:R-:W-:Y:S01]  /*0700*/  FFMA R23, R12, R11, R13 ;  /* 0x0000000b0c177223 */ /* 0x001fe2000000000d */
[----:B------:R-:W-:Y:S06]  /*0710*/  BAR.SYNC.DEFER_BLOCKING 0x0 ;  /* 0x0000000000007b1d */ /* 0x000fec0000010000 */
[----:B------:R-:W-:Y:S05]  /*0720*/  @P1 BRA `(.L_x_2) ;  /* 0xfffffffc000c1947 */ /* 0x000fea000383ffff */
.L_x_1:
[----:B------:R-:W1:Y:S01]  /*0730*/  LDCU UR4, c[0x0][0x3a0] ;  /* 0x00007400ff0477ac */ /* 0x000e620008000800 */
[----:B------:R-:W2:Y:S01]  /*0740*/  LDCU UR5, c[0x0][0x398] ;  /* 0x00007300ff0577ac */ /* 0x000ea20008000800 */
[----:B-1----:R-:W-:-:S04]  /*0750*/  ISETP.GE.AND P0, PT, R2, UR4, PT ;  /* 0x0000000402007c0c */ /* 0x002fc8000bf06270 */
[----:B--2---:R-:W-:-:S13]  /*0760*/  ISETP.GE.OR P0, PT, R5, UR5, P0 ;  /* 0x0000000505007c0c */ /* 0x004fda0008706670 */
[----:B------:R-:W-:Y:S05]  /*0770*/  @P0 EXIT ;  /* 0x000000000000094d */ /* 0x000fea0003800000 */
[----:B------:R-:W1:Y:S01]  /*0780*/  LDC.64 R6, c[0x0][0x390] ;  /* 0x0000e400ff067b82 */ /* 0x000e620000000a00 */
[----:B------:R-:W-:-:S04]  /*0790*/  IMAD R3, R5, R0, R2 ;  /* 0x0000000005037224 */ /* 0x000fc800078e0202 */
[----:B-1----:R-:W-:-:S05]  /*07a0*/  IMAD.WIDE R2, R3, 0x4, R6 ;  /* 0x0000000403027825 */ /* 0x002fca00078e0206 */
[----:B------:R-:W-:Y:S01]  /*07b0*/  STG.E desc[UR36][R2.64], R23 ;  /* 0x0000001702007986 */ /* 0x000fe2000c101924 */
[----:B------:R-:W-:Y:S05]  /*07c0*/  EXIT ;  /* 0x000000000000794d */ /* 0x000fea0003800000 */
.L_x_3:
[----:B------:R-:W-:-:S00]  /*07d0*/  BRA `(.L_x_3) ;  /* 0xfffffffc00fc7947 */ /* 0x000fc0000383ffff */
[----:B------:R-:W-:-:S00]  /*07e0*/  NOP ;  /* 0x0000000000007918 */ /* 0x000fc00000000000 */
        /* <DEDUP_REMOVED lines=9> */
.L_x_9:


//--------------------- .text._Z19multiMatrixOnDevicePfS_S_iii --------------------------
	.section	.text._Z19multiMatrixOnDevicePfS_S_iii,"ax",@progbits
	.align	128
        .global         _Z19multiMatrixOnDevicePfS_S_iii
        .type           _Z19multiMatrixOnDevicePfS_S_iii,@function
        .size           _Z19multiMatrixOnDevicePfS_S_iii,(.L_x_10 - _Z19multiMatrixOnDevicePfS_S_iii)
        .other          _Z19multiMatrixOnDevicePfS_S_iii,@"STO_CUDA_ENTRY STV_DEFAULT"
_Z19multiMatrixOnDevicePfS_S_iii:
.text._Z19multiMatrixOnDevicePfS_S_iii:
[----:B------:R-:W-:Y:S01]  /*0000*/  LDC R1, c[0x0][0x37c] ;  /* 0x0000df00ff017b82 */ /* 0x000fe20000000800 */
[----:B------:R-:W0:Y:S07]  /*0010*/  S2R R5, SR_TID.Y ;  /* 0x0000000000057919 */ /* 0x000e2e0000002200 */
[----:B------:R-:W1:Y:S01]  /*0020*/  LDC R14, c[0x0][0x360] ;  /* 0x0000d800ff0e7b82 */ /* 0x000e620000000800 */
[----:B------:R-:W2:Y:S01]  /*0030*/  LDCU UR6, c[0x0][0x398] ;  /* 0x00007300ff0677ac */ /* 0x000ea20008000800 */
[----:B------:R-:W1:Y:S06]  /*0040*/  S2R R3, SR_TID.X ;  /* 0x0000000000037919 */ /* 0x000e6c0000002100 */
[----:B------:R-:W0:Y:S08]  /*0050*/  S2UR UR5, SR_CTAID.Y ;  /* 0x00000000000579c3 */ /* 0x000e300000002600 */
[----:B------:R-:W0:Y:S08]  /*0060*/  LDC R0, c[0x0][0x364] ;  /* 0x0000d900ff007b82 */ /* 0x000e300000000800 */
[----:B------:R-:W1:Y:S08]  /*0070*/  S2UR UR4, SR_CTAID.X ;  /* 0x00000000000479c3 */ /* 0x000e700000002500 */
[----:B------:R-:W3:Y:S01]  /*0080*/  LDC R15, c[0x0][0x3a0] ;  /* 0x0000e800ff0f7b82 */ /* 0x000ee20000000800 */
[----:B0-----:R-:W-:-:S02]  /*0090*/  IMAD R0, R0, UR5, R5 ;  /* 0x0000000500007c24 */ /* 0x001fc4000f8e0205 */
[----:B-1----:R-:W-:-:S03]  /*00a0*/  IMAD R14, R14, UR4, R3 ;  /* 0x000000040e0e7c24 */ /* 0x002fc6000f8e0203 */
[----:B---3--:R-:W-:-:S04]  /*00b0*/  ISETP.GE.AND P0, PT, R0, R15, PT ;  /* 0x0000000f0000720c */ /* 0x008fc80003f06270 */
[----:B--2---:R-:W-:-:S13]  /*00c0*/  ISETP.GE.OR P0, PT, R14, UR6, P0 ;  /* 0x000000060e007c0c */ /* 0x004fda0008706670 */
[----:B------:R-:W-:Y:S05]  /*00d0*/  @P0 EXIT ;  /* 0x000000000000094d */ /* 0x000fea0003800000 */
[----:B------:R-:W0:Y:S01]  /*00e0*/  LDC R17, c[0x0][0x39c] ;  /* 0x0000e700ff117b82 */ /* 0x000e220000000800 */
[----:B------:R-:W1:Y:S01]  /*00f0*/  LDCU.64 UR6, c[0x0][0x358] ;  /* 0x00006b00ff0677ac */ /* 0x000e620008000a00 */
[----:B------:R-:W-:Y:S01]  /*0100*/  HFMA2 R26, -RZ, RZ, 0, 0 ;  /* 0x00000000ff1a7431 */ /* 0x000fe200000001ff */
[----:B0-----:R-:W-:-:S13]  /*0110*/  ISETP.GE.AND P0, PT, R17, 0x1, PT ;  /* 0x000000011100780c */ /* 0x001fda0003f06270 */
[----:B-1----:R-:W-:Y:S05]  /*0120*/  @!P0 BRA `(.L_x_4) ;  /* 0x0000000400b88947 */ /* 0x002fea0003800000 */
[C---:B------:R-:W-:Y:S01]  /*0130*/  ISETP.GE.U32.AND P1, PT, R17.reuse, 0x8, PT ;  /* 0x000000081100780c */ /* 0x040fe20003f26070 */
[----:B------:R-:W-:Y:S01]  /*0140*/  IMAD R18, R14, R17, RZ ;  /* 0x000000110e127224 */ /* 0x000fe200078e02ff */
[----:B------:R-:W-:Y:S02]  /*0150*/  LOP3.LUT R25, R17, 0x7, RZ, 0xc0, !PT ;  /* 0x0000000711197812 */ /* 0x000fe400078ec0ff */
[----:B------:R-:W-:Y:S02]  /*0160*/  MOV R26, RZ ;  /* 0x000000ff001a7202 */ /* 0x000fe40000000f00 */
[----:B------:R-:W-:Y:S02]  /*0170*/  ISETP.NE.AND P0, PT, R25, RZ, PT ;  /* 0x000000ff1900720c */ /* 0x000fe40003f05270 */
[----:B------:R-:W-:-:S05]  /*0180*/  MOV R19, RZ ;  /* 0x000000ff00137202 */ /* 0x000fca0000000f00 */
[----:B------:R-:W-:Y:S06]  /*0190*/  @!P1 BRA `(.L_x_5) ;  /* 0x0000000000c49947 */ /* 0x000fec0003800000 */
[----:B------:R-:W0:Y:S01]  /*01a0*/  LDCU.64 UR4, c[0x0][0x380] ;  /* 0x00007000ff0477ac */ /* 0x000e220008000a00 */
[----:B------:R-:W-:Y:S02]  /*01b0*/  LOP3.LUT R19, R17, 0x7ffffff8, RZ, 0xc0, !PT ;  /* 0x7ffffff811137812 */ /* 0x000fe400078ec0ff */
[----:B------:R-:W-:Y:S02]  /*01c0*/  MOV R26, RZ ;  /* 0x000000ff001a7202 */ /* 0x000fe40000000f00 */
[----:B------:R-:W-:Y:S02]  /*01d0*/  MOV R16, R18 ;  /* 0x0000001200107202 */ /* 0x000fe40000000f00 */
[----:B------:R-:W-:Y:S02]  /*01e0*/  MOV R22, R0 ;  /* 0x0000000000167202 */ /* 0x000fe40000000f00 */
[----:B------:R-:W-:Y:S01]  /*01f0*/  IADD3 R20, PT, PT, -R19, RZ, RZ ;  /* 0x000000ff13147210 */ /* 0x000fe20007ffe1ff */
[----:B0-----:R-:W-:-:S04]  /*0200*/  UIADD3 UR4, UP0, UPT, UR4, 0x10, URZ ;  /* 0x0000001004047890 */ /* 0x001fc8000ff1e0ff */
[----:B------:R-:W-:-:S12]  /*0210*/  UIADD3.X UR5, UPT, UPT, URZ, UR5, URZ, UP0, !UPT ;  /* 0x00000005ff057290 */ /* 0x000fd800087fe4ff */
.L_x_6:
[----:B------:R-:W0:Y:S01]  /*0220*/  LDC.64 R12, c[0x0][0x388] ;  /* 0x0000e200ff0c7b82 */ /* 0x000e220000000a00 */
[----:B------:R-:W-:Y:S02]  /*0230*/  MOV R2, UR4 ;  /* 0x0000000400027c02 */ /* 0x000fe40008000f00 */
[----:B------:R-:W-:-:S03]  /*0240*/  MOV R3, UR5 ;  /* 0x0000000500037c02 */ /* 0x000fc60008000f00 */
[----:B------:R-:W-:-:S05]  /*0250*/  IMAD.WIDE R2, R16, 0x4, R2 ;  /* 0x0000000410027825 */ /* 0x000fca00078e0202 */
[----:B------:R-:W2:Y:S04]  /*0260*/  LDG.E R21, desc[UR6][R2.64+-0x10] ;  /* 0xfffff00602157981 */ /* 0x000ea8000c1e1900 */
[----:B------:R-:W3:Y:S04]  /*0270*/  LDG.E R23, desc[UR6][R2.64+-0xc] ;  /* 0xfffff40602177981 */ /* 0x000ee8000c1e1900 */
[----:B------:R-:W4:Y:S01]  /*0280*/  LDG.E R29, desc[UR6][R2.64+-0x8] ;  /* 0xfffff806021d7981 */ /* 0x000f22000c1e1900 */
[----:B0-----:R-:W-:-:S05]  /*0290*/  IMAD.WIDE R12, R22, 0x4, R12 ;  /* 0x00000004160c7825 */ /* 0x001fca00078e020c */
[----:B------:R0:W2:Y:S01]  /*02a0*/  LDG.E R24, desc[UR6][R12.64] ;  /* 0x000000060c187981 */ /* 0x0000a2000c1e1900 */
[----:B------:R-:W-:-:S04]  /*02b0*/  IMAD.WIDE R10, R15, 0x4, R12 ;  /* 0x000000040f0a7825 */ /* 0x000fc800078e020c */
[C---:B------:R-:W-:Y:S02]  /*02c0*/  IMAD.WIDE R4, R15.reuse, 0x4, R10 ;  /* 0x000000040f047825 */ /* 0x040fe400078e020a */
[----:B------:R-:W3:Y:S02]  /*02d0*/  LDG.E R10, desc[UR6][R10.64] ;  /* 0x000000060a0a7981 */ /* 0x000ee4000c1e1900 */
[C---:B------:R-:W-:Y:S02]  /*02e0*/  IMAD.WIDE R6, R15.reuse, 0x4, R4 ;  /* 0x000000040f067825 */ /* 0x040fe400078e0204 */
[----:B------:R1:W4:Y:S02]  /*02f0*/  LDG.E R28, desc[UR6][R4.64] ;  /* 0x00000006041c7981 */ /* 0x000324000c1e1900 */
[C---:B------:R-:W-:Y:S02]  /*0300*/  IMAD.WIDE R8, R15.reuse, 0x4, R6 ;  /* 0x000000040f087825 */ /* 0x040fe400078e0206 */
[----:B------:R-:W5:Y:S02]  /*0310*/  LDG.E R6, desc[UR6][R6.64] ;  /* 0x0000000606067981 */ /* 0x000f64000c1e1900 */
[----:B0-----:R-:W-:-:S05]  /*0320*/  IMAD.WIDE R12, R15, 0x4, R8 ;  /* 0x000000040f0c7825 */ /* 0x001fca00078e0208 */
[----:B------:R-:W5:Y:S04]  /*0330*/  LDG.E R11, desc[UR6][R12.64] ;  /* 0x000000060c0b7981 */ /* 0x000f68000c1e1900 */
[----:B------:R-:W5:Y:S04]  /*0340*/  LDG.E R7, desc[UR6][R8.64] ;  /* 0x0000000608077981 */ /* 0x000f68000c1e1900 */
[----:B------:R-:W5:Y:S04]  /*0350*/  LDG.E R9, desc[UR6][R2.64+-0x4] ;  /* 0xfffffc0602097981 */ /* 0x000f68000c1e1900 */
[----:B------:R-:W5:Y:S01]  /*0360*/  LDG.E R8, desc[UR6][R2.64+0x8] ;  /* 0x0000080602087981 */ /* 0x000f62000c1e1900 */
[----:B--2---:R-:W-:Y:S01]  /*0370*/  FFMA R24, R21, R24, R26 ;  /* 0x0000001815187223 */ /* 0x004fe2000000001a */
[----:B------:R-:W-:-:S02]  /*0380*/  IMAD.WIDE R26, R15, 0x4, R12 ;  /* 0x000000040f1a7825 */ /* 0x000fc400078e020c */
[----:B------:R-:W2:Y:S04]  /*0390*/  LDG.E R21, desc[UR6][R2.64] ;  /* 0x0000000602157981 */ /* 0x000ea8000c1e1900 */
[----:B------:R-:W2:Y:S01]  /*03a0*/  LDG.E R12, desc[UR6][R2.64+0x4] ;  /* 0x00000406020c7981 */ /* 0x000ea2000c1e1900 */
[----:B-1----:R-:W-:-:S03]  /*03b0*/  IMAD.WIDE R4, R15, 0x4, R26 ;  /* 0x000000040f047825 */ /* 0x002fc600078e021a */
[----:B------:R-:W2:Y:S04]  /*03c0*/  LDG.E R13, desc[UR6][R2.64+0xc] ;  /* 0x00000c06020d7981 */ /* 0x000ea8000c1e1900 */
[----:B------:R-:W2:Y:S04]  /*03d0*/  LDG.E R4, desc[UR6][R4.64] ;  /* 0x0000000604047981 */ /* 0x000ea8000c1e1900 */
[----:B------:R-:W2:Y:S01]  /*03e0*/  LDG.E R3, desc[UR6][R26.64] ;  /* 0x000000061a037981 */ /* 0x000ea2000c1e1900 */
[----:B---3--:R-:W-:Y:S01]  /*03f0*/  FFMA R10, R23, R10, R24 ;  /* 0x0000000a170a7223 */ /* 0x008fe20000000018 */
[----:B------:R-:W-:-:S03]  /*0400*/  IADD3 R20, PT, PT, R20, 0x8, RZ ;  /* 0x0000000814147810 */ /* 0x000fc60007ffe0ff */
[----:B----4-:R-:W-:Y:S01]  /*0410*/  FFMA R10, R29, R28, R10 ;  /* 0x0000001c1d0a7223 */ /* 0x010fe2000000000a */
[----:B------:R-:W-:Y:S02]  /*0420*/  ISETP.NE.AND P1, PT, R20, RZ, PT ;  /* 0x000000ff1400720c */ /* 0x000fe40003f25270 */
[----:B------:R-:W-:Y:S01]  /*0430*/  LEA R22, R15, R22, 0x3 ;  /* 0x000000160f167211 */ /* 0x000fe200078e18ff */
[----:B-----5:R-:W-:Y:S01]  /*0440*/  FFMA R6, R9, R6, R10 ;  /* 0x0000000609067223 */ /* 0x020fe2000000000a */
[----:B------:R-:W-:-:S03]  /*0450*/  IADD3 R16, PT, PT, R16, 0x8, RZ ;  /* 0x0000000810107810 */ /* 0x000fc60007ffe0ff */
[----:B--2---:R-:W-:-:S04]  /*0460*/  FFMA R7, R21, R7, R6 ;  /* 0x0000000715077223 */ /* 0x004fc80000000006 */
[----:B------:R-:W-:-:S04]  /*0470*/  FFMA R7, R12, R11, R7 ;  /* 0x0000000b0c077223 */ /* 0x000fc80000000007 */
[----:B------:R-:W-:-:S04]  /*0480*/  FFMA R8, R8, R3, R7 ;  /* 0x0000000308087223 */ /* 0x000fc80000000007 */
[----:B------:R-:W-:Y:S01]  /*0490*/  FFMA R26, R13, R4, R8 ;  /* 0x000000040d1a7223 */ /* 0x000fe20000000008 */
[----:B------:R-:W-:Y:S06]  /*04a0*/  @P1 BRA `(.L_x_6) ;  /* 0xfffffffc005c1947 */ /* 0x000fec000383ffff */
.L_x_5:
[----:B------:R-:W-:Y:S05]  /*04b0*/  @!P0 BRA `(.L_x_4) ;  /* 0x0000000000d48947 */ /* 0x000fea0003800000 */
[----:B------:R-:W-:Y:S02]  /*04c0*/  ISETP.GE.U32.AND P0, PT, R25, 0x4, PT ;  /* 0x000000041900780c */ /* 0x000fe40003f06070 */
[----:B------:R-:W-:-:S04]  /*04d0*/  LOP3.LUT R12, R17, 0x3, RZ, 0xc0, !PT ;  /* 0x00000003110c7812 */ /* 0x000fc800078ec0ff */
[----:B------:R-:W-:-:S07]  /*04e0*/  ISETP.NE.AND P1, PT, R12, RZ, PT ;  /* 0x000000ff0c00720c */ /* 0x000fce0003f25270 */
[----:B------:R-:W-:Y:S06]  /*04f0*/  @!P0 BRA `(.L_x_7) ;  /* 0x0000000000588947 */ /* 0x000fec0003800000 */
[----:B------:R-:W0:Y:S01]  /*0500*/  LDC.64 R8, c[0x0][0x388] ;  /* 0x0000e200ff087b82 */ /* 0x000e220000000a00 */
[----:B------:R-:W-:Y:S01]  /*0510*/  IMAD R7, R19, R15, R0 ;  /* 0x0000000f13077224 */ /* 0x000fe200078e0200 */
[----:B------:R-:W-:-:S06]  /*0520*/  IADD3 R5, PT, PT, R18, R19, RZ ;  /* 0x0000001312057210 */ /* 0x000fcc0007ffe0ff */
[----:B------:R-:W1:Y:S01]  /*0530*/  LDC.64 R2, c[0x0][0x380] ;  /* 0x0000e000ff027b82 */ /* 0x000e620000000a00 */
[----:B0-----:R-:W-:-:S04]  /*0540*/  IMAD.WIDE R8, R7, 0x4, R8 ;  /* 0x0000000407087825 */ /* 0x001fc800078e0208 */
[----:B------:R-:W-:Y:S02]  /*0550*/  IMAD.WIDE R10, R15, 0x4, R8 ;  /* 0x000000040f0a7825 */ /* 0x000fe400078e0208 */
[----:B------:R-:W2:Y:S02]  /*0560*/  LDG.E R8, desc[UR6][R8.64] ;  /* 0x0000000608087981 */ /* 0x000ea4000c1e1900 */
[----:B-1----:R-:W-:-:S04]  /*0570*/  IMAD.WIDE R2, R5, 0x4, R2 ;  /* 0x0000000405027825 */ /* 0x002fc800078e0202 */
[C---:B------:R-:W-:Y:S01]  /*0580*/  IMAD.WIDE R4, R15.reuse, 0x4, R10 ;  /* 0x000000040f047825 */ /* 0x040fe200078e020a */
[----:B------:R-:W2:Y:S04]  /*0590*/  LDG.E R13, desc[UR6][R2.64] ;  /* 0x00000006020d7981 */ /* 0x000ea8000c1e1900 */
[----:B------:R-:W3:Y:S01]  /*05a0*/  LDG.E R10, desc[UR6][R10.64] ;  /* 0x000000060a0a7981 */ /* 0x000ee2000c1e1900 */
[----:B------:R-:W-:-:S03]  /*05b0*/  IMAD.WIDE R6, R15, 0x4, R4 ;  /* 0x000000040f067825 */ /* 0x000fc600078e0204 */
[----:B------:R-:W3:Y:S04]  /*05c0*/  LDG.E R16, desc[UR6][R2.64+0x4] ;  /* 0x0000040602107981 */ /* 0x000ee8000c1e1900 */
[----:B------:R-:W4:Y:S04]  /*05d0*/  LDG.E R21, desc[UR6][R4.64] ;  /* 0x0000000604157981 */ /* 0x000f28000c1e1900 */
[----:B------:R-:W4:Y:S04]  /*05e0*/  LDG.E R20, desc[UR6][R2.64+0x8] ;  /* 0x0000080602147981 */ /* 0x000f28000c1e1900 */
[----:B------:R-:W5:Y:S04]  /*05f0*/  LDG.E R22, desc[UR6][R2.64+0xc] ;  /* 0x00000c0602167981 */ /* 0x000f68000c1e1900 */
[----:B------:R-:W5:Y:S01]  /*0600*/  LDG.E R6, desc[UR6][R6.64] ;  /* 0x0000000606067981 */ /* 0x000f62000c1e1900 */
[----:B------:R-:W-:Y:S01]  /*0610*/  IADD3 R19, PT, PT, R19, 0x4, RZ ;  /* 0x0000000413137810 */ /* 0x000fe20007ffe0ff */
[----:B--2---:R-:W-:-:S04]  /*0620*/  FFMA R13, R13, R8, R26 ;  /* 0x000000080d0d7223 */ /* 0x004fc8000000001a */
[----:B---3--:R-:W-:-:S04]  /*0630*/  FFMA R13, R16, R10, R13 ;  /* 0x0000000a100d7223 */ /* 0x008fc8000000000d */
[----:B----4-:R-:W-:-:S04]  /*0640*/  FFMA R13, R20, R21, R13 ;  /* 0x00000015140d7223 */ /* 0x010fc8000000000d */
[----:B-----5:R-:W-:-:S07]  /*0650*/  FFMA R26, R22, R6, R13 ;  /* 0x00000006161a7223 */ /* 0x020fce000000000d */
.L_x_7:
[----:B------:R-:W-:Y:S05]  /*0660*/  @!P1 BRA `(.L_x_4) ;  /* 0x0000000000689947 */ /* 0x000fea0003800000 */
[----:B------:R-:W0:Y:S01]  /*0670*/  LDC.64 R8, c[0x0][0x388] ;  /* 0x0000e200ff087b82 */ /* 0x000e220000000a00 */
[----:B------:R-:W-:Y:S02]  /*0680*/  ISETP.NE.AND P0, PT, R12, 0x1, PT ;  /* 0x000000010c00780c */ /* 0x000fe40003f05270 */
[----:B------:R-:W-:-:S04]  /*0690*/  LOP3.LUT R17, R17, 0x1, RZ, 0xc0, !PT ;  /* 0x0000000111117812 */ /* 0x000fc800078ec0ff */
[----:B------:R-:W-:Y:S01]  /*06a0*/  ISETP.NE.U32.AND P1, PT, R17, 0x1, PT ;  /* 0x000000011100780c */ /* 0x000fe20003f25070 */
[----:B------:R-:W1:Y:S06]  /*06b0*/  LDC.64 R6, c[0x0][0x380] ;  /* 0x0000e000ff067b82 */ /* 0x000e6c0000000a00 */
[C---:B------:R-:W-:Y:S01]  /*06c0*/  @P0 IMAD R13, R19.reuse, R15, R0 ;  /* 0x0000000f130d0224 */ /* 0x040fe200078e0200 */
[----:B------:R-:W-:Y:S01]  /*06d0*/  @P0 IADD3 R11, PT, PT, R18, R19, RZ ;  /* 0x00000013120b0210 */ /* 0x000fe20007ffe0ff */
[----:B------:R-:W2:Y:S01]  /*06e0*/  LDC.64 R4, c[0x0][0x380] ;  /* 0x0000e000ff047b82 */ /* 0x000ea20000000a00 */
[----:B------:R-:W-:-:S07]  /*06f0*/  @P0 IADD3 R19, PT, PT, R19, 0x2, RZ ;  /* 0x0000000213130810 */ /* 0x000fce0007ffe0ff */
[----:B------:R-:W3:Y:S01]  /*0700*/  LDC.64 R2, c[0x0][0x388] ;  /* 0x0000e200ff027b82 */ /* 0x000ee20000000a00 */
[----:B0-----:R-:W-:Y:S01]  /*0710*/  @P0 IMAD.WIDE R8, R13, 0x4, R8 ;  /* 0x000000040d080825 */ /* 0x001fe200078e0208 */
[----:B------:R-:W-:-:S03]  /*0720*/  @!P1 IADD3 R13, PT, PT, R18, R19, RZ ;  /* 0x00000013120d9210 */ /* 0x000fc60007ffe0ff */
[----:B------:R-:W-:Y:S01]  /*0730*/  @!P1 IMAD R19, R19, R15, R0 ;  /* 0x0000000f13139224 */ /* 0x000fe200078e0200 */
[----:B------:R-:W4:Y:S01]  /*0740*/  @P0 LDG.E R12, desc[UR6][R8.64] ;  /* 0x00000006080c0981 */ /* 0x000f22000c1e1900 */
[----:B-1----:R-:W-:-:S04]  /*0750*/  @P0 IMAD.WIDE R6, R11, 0x4, R6 ;  /* 0x000000040b060825 */ /* 0x002fc800078e0206 */
[----:B------:R-:W-:Y:S01]  /*0760*/  @P0 IMAD.WIDE R10, R15, 0x4, R8 ;  /* 0x000000040f0a0825 */ /* 0x000fe200078e0208 */
[----:B------:R-:W4:Y:S03]  /*0770*/  @P0 LDG.E R17, desc[UR6][R6.64] ;  /* 0x0000000606110981 */ /* 0x000f26000c1e1900 */
[----:B--2---:R-:W-:Y:S01]  /*0780*/  @!P1 IMAD.WIDE R4, R13, 0x4, R4 ;  /* 0x000000040d049825 */ /* 0x004fe200078e0204 */
[----:B------:R-:W2:Y:S04]  /*0790*/  @P0 LDG.E R21, desc[UR6][R6.64+0x4] ;  /* 0x0000040606150981 */ /* 0x000ea8000c1e1900 */
[----:B------:R-:W2:Y:S01]  /*07a0*/  @P0 LDG.E R10, desc[UR6][R10.64] ;  /* 0x000000060a0a0981 */ /* 0x000ea2000c1e1900 */
[----:B---3--:R-:W-:-:S03]  /*07b0*/  @!P1 IMAD.WIDE R2, R19, 0x4, R2 ;  /* 0x0000000413029825 */ /* 0x008fc600078e0202 */
[----:B------:R-:W3:Y:S04]  /*07c0*/  @!P1 LDG.E R5, desc[UR6][R4.64] ;  /* 0x0000000604059981 */ /* 0x000ee8000c1e1900 */
[----:B------:R-:W3:Y:S01]  /*07d0*/  @!P1 LDG.E R2, desc[UR6][R2.64] ;  /* 0x0000000602029981 */ /* 0x000ee2000c1e1900 */
[----:B----4-:R-:W-:-:S04]  /*07e0*/  @P0 FFMA R12, R17, R12, R26 ;  /* 0x0000000c110c0223 */ /* 0x010fc8000000001a */
[----:B--2---:R-:W-:-:S04]  /*07f0*/  @P0 FFMA R26, R21, R10, R12 ;  /* 0x0000000a151a0223 */ /* 0x004fc8000000000c */
[----:B---3--:R-:W-:-:S07]  /*0800*/  @!P1 FFMA R26, R5, R2, R26 ;  /* 0x00000002051a9223 */ /* 0x008fce000000001a */
.L_x_4:
[----:B------:R-:W0:Y:S01]  /*0810*/  LDC.64 R2, c[0x0][0x390] ;  /* 0x0000e400ff027b82 */ /* 0x000e220000000a00 */
[----:B------:R-:W-:-:S04]  /*0820*/  IMAD R15, R14, R15, R0 ;  /* 0x0000000f0e0f7224 */ /* 0x000fc800078e0200 */
[----:B0-----:R-:W-:-:S05]  /*0830*/  IMAD.WIDE R2, R15, 0x4, R2 ;  /* 0x000000040f027825 */ /* 0x001fca00078e0202 */
[----:B------:R-:W-:Y:S01]  /*0840*/  STG.E desc[UR6][R2.64], R26 ;  /* 0x0000001a02007986 */ /* 0x000fe2000c101906 */
[----:B------:R-:W-:Y:S05]  /*0850*/  EXIT ;  /* 0x000000000000794d */ /* 0x000fea0003800000 */
.L_x_8:
        /* <DEDUP_REMOVED lines=10> */
.L_x_10:


//--------------------- .nv.global.init           --------------------------
	.section	.nv.global.init,"aw",@progbits
.nv.global.init:
	.type		$str,@object
	.size		$str,($str$1 - $str)
$str:
        /*0000*/ 	.byte	0x62, 0x6c, 0x6f, 0x63, 0x6b, 0x44, 0x69, 0x6d, 0x2e, 0x78, 0x20, 0x3d, 0x3d, 0x20, 0x42, 0x4c
        /*0010*/ 	.byte	0x4f, 0x43, 0x4b, 0x5f, 0x53, 0x49, 0x5a, 0x45, 0x00
	.type		$str$1,@object
	.size		$str$1,(__unnamed_1 - $str$1)
$str$1:
        /*0019*/ 	.byte	0x2f, 0x74, 0x6d, 0x70, 0x2f, 0x73, 0x61, 0x73, 0x73, 0x5f, 0x63, 0x75, 0x5f, 0x39, 0x37, 0x71
        /*0029*/ 	.byte	0x79, 0x61, 0x7a, 0x66, 0x68, 0x2f, 0x6b, 0x2e, 0x63, 0x75, 0x00
	.type		__unnamed_1,@object
	.size		__unnamed_1,(.L_0 - __unnamed_1)
__unnamed_1:
        /*0034*/ 	.byte	0x76, 0x6f, 0x69, 0x64, 0x20, 0x6d, 0x75, 0x6c, 0x74, 0x69, 0x4d, 0x61, 0x74, 0x72, 0x69, 0x63
        /*0044*/ 	.byte	0x4f, 0x6e, 0x44, 0x65, 0x76, 0x69, 0x63, 0x65, 0x53, 0x68, 0x61, 0x72, 0x65, 0x64, 0x4d, 0x65
        /*0054*/ 	.byte	0x6d, 0x6f, 0x72, 0x79, 0x28, 0x66, 0x6c, 0x6f, 0x61, 0x74, 0x20, 0x2a, 0x2c, 0x20, 0x66, 0x6c
        /*0064*/ 	.byte	0x6f, 0x61, 0x74, 0x20, 0x2a, 0x2c, 0x20, 0x66, 0x6c, 0x6f, 0x61, 0x74, 0x20, 0x2a, 0x2c, 0x20
        /*0074*/ 	.byte	0x69, 0x6e, 0x74, 0x2c, 0x20, 0x69, 0x6e, 0x74, 0x2c, 0x20, 0x69, 0x6e, 0x74, 0x29, 0x00
.L_0:


//--------------------- .nv.shared._Z31multiMatricOnDeviceSharedMemoryPfS_S_iii --------------------------
	.section	.nv.shared._Z31multiMatricOnDeviceSharedMemoryPfS_S_iii,"aw",@nobits
	.sectionflags	@""
	.align	4
.nv.shared._Z31multiMatricOnDeviceSharedMemoryPfS_S_iii:
	.zero		3072


//--------------------- .nv.shared.reserved.0     --------------------------
	.section	.nv.shared.reserved.0,"aw",@nobits
	.weak		__nv_reservedSMEM_offset_0_alias
	.size		__nv_reservedSMEM_offset_0_alias, 0, 64
	.other		__nv_reservedSMEM_offset_0_alias,@"STO_CUDA_RESERVED_SHARED STV_DEFAULT"
__nv_reservedSMEM_offset_0_alias:
	.zero		0
	.zero		64


//--------------------- .nv.constant0._Z31multiMatricOnDeviceSharedMemoryPfS_S_iii --------------------------
	.section	.nv.constant0._Z31multiMatricOnDeviceSharedMemoryPfS_S_iii,"a",@progbits
	.sectionflags	@""
	.align	4
.nv.constant0._Z31multiMatricOnDeviceSharedMemoryPfS_S_iii:
	.zero		932


//--------------------- .nv.constant0._Z19multiMatrixOnDevicePfS_S_iii --------------------------
	.section	.nv.constant0._Z19multiMatrixOnDevicePfS_S_iii,"a",@progbits
	.sectionflags	@""
	.align	4
.nv.constant0._Z19multiMatrixOnDevicePfS_S_iii:
	.zero		932


//--------------------- SYMBOLS --------------------------

	.type		.nv.reservedSmem.offset0,@object
	.size		.nv.reservedSmem.offset0,0x4
	.type		.nv.reservedSmem.cap,@object
	.size		.nv.reservedSmem.cap,0x4
	.type		__assertfail,@function
